//
// Generated by NVIDIA NVVM Compiler
//
// Compiler Build ID: CL-36424714
// Cuda compilation tools, release 13.0, V13.0.88
// Based on NVVM 20.0.0
//

.version 9.0
.target sm_100
.address_size 64

	// .globl	_Z5fightP7Fighteri

.visible .entry _Z5fightP7Fighteri(
	.param .u64 .ptr .align 1 _Z5fightP7Fighteri_param_0,
	.param .u32 _Z5fightP7Fighteri_param_1
)
{
	.reg .pred 	%p<4>;
	.reg .b32 	%r<59>;
	.reg .b32 	%f<29>;
	.reg .b64 	%rd<6>;
	.reg .b64 	%fd<5>;

	ld.param.u64 	%rd3, [_Z5fightP7Fighteri_param_0];
	ld.param.u32 	%r20, [_Z5fightP7Fighteri_param_1];
	mov.u32 	%r21, %tid.x;
	shl.b32 	%r22, %r21, 1;
	mov.u32 	%r23, %ctaid.x;
	mov.u32 	%r1, %ntid.x;
	mad.lo.s32 	%r53, %r23, %r1, %r22;
	setp.ge.s32 	%p1, %r53, %r20;
	@%p1 bra 	$L__BB0_5;
	mov.u32 	%r24, %nctaid.x;
	mul.lo.s32 	%r25, %r24, %r1;
	shl.b32 	%r3, %r25, 1;
	cvta.to.global.u64 	%rd1, %rd3;
$L__BB0_2:
	mul.wide.s32 	%rd4, %r53, 32;
	add.s64 	%rd5, %rd1, %rd4;
	add.s64 	%rd2, %rd5, 28;
	ld.global.u32 	%r57, [%rd5+44];
	ld.global.u32 	%r56, [%rd5+12];
	ld.global.u32 	%r55, [%rd5+56];
	ld.global.u32 	%r54, [%rd5+24];
	ld.global.u32 	%r27, [%rd5+60];
	ld.global.u32 	%r28, [%rd5+28];
	ld.global.u32 	%r29, [%rd5+48];
	ld.global.u32 	%r30, [%rd5+16];
	cvt.rn.f64.s32 	%fd1, %r27;
	mul.f64 	%fd2, %fd1, 0d3F847AE147AE147B;
	cvt.rzi.s32.f64 	%r31, %fd2;
	cvt.rn.f32.s32 	%f1, %r31;
	cvt.rn.f64.s32 	%fd3, %r28;
	mul.f64 	%fd4, %fd3, 0d3F847AE147AE147B;
	cvt.rzi.s32.f64 	%r32, %fd4;
	cvt.rn.f32.s32 	%f2, %r32;
	cvt.rn.f32.s32 	%f3, %r29;
	cvt.rn.f32.s32 	%f4, %r30;
	mov.b32 	%r58, 0;
$L__BB0_3:
	max.s32 	%r33, %r57, 1;
	max.s32 	%r34, %r56, 1;
	cvt.rn.f32.u32 	%f5, %r33;
	cvt.rn.f32.u32 	%f6, %r34;
	div.rn.f32 	%f7, %f5, %f6;
	mul.f32 	%f8, %f7, %f1;
	cvt.rmi.s32.f32 	%r35, %f8;
	div.rn.f32 	%f9, %f6, %f5;
	mul.f32 	%f10, %f9, %f2;
	cvt.rmi.s32.f32 	%r36, %f10;
	max.s32 	%r37, %r55, 1;
	max.s32 	%r38, %r54, 1;
	cvt.rn.f32.u32 	%f11, %r37;
	cvt.rn.f32.u32 	%f12, %r38;
	div.rn.f32 	%f13, %f11, %f12;
	mul.f32 	%f14, %f13, %f3;
	cvt.rmi.s32.f32 	%r39, %f14;
	sub.s32 	%r40, %r56, %r39;
	div.rn.f32 	%f15, %f12, %f11;
	mul.f32 	%f16, %f15, %f4;
	cvt.rmi.s32.f32 	%r41, %f16;
	sub.s32 	%r42, %r57, %r41;
	sub.s32 	%r43, %r54, %r35;
	sub.s32 	%r44, %r55, %r36;
	max.s32 	%r45, %r42, 1;
	max.s32 	%r46, %r40, 1;
	cvt.rn.f32.u32 	%f17, %r45;
	cvt.rn.f32.u32 	%f18, %r46;
	div.rn.f32 	%f19, %f17, %f18;
	mul.f32 	%f20, %f19, %f1;
	cvt.rmi.s32.f32 	%r47, %f20;
	div.rn.f32 	%f21, %f18, %f17;
	mul.f32 	%f22, %f21, %f2;
	cvt.rmi.s32.f32 	%r48, %f22;
	max.s32 	%r49, %r44, 1;
	max.s32 	%r50, %r43, 1;
	cvt.rn.f32.u32 	%f23, %r49;
	cvt.rn.f32.u32 	%f24, %r50;
	div.rn.f32 	%f25, %f23, %f24;
	mul.f32 	%f26, %f25, %f3;
	cvt.rmi.s32.f32 	%r51, %f26;
	sub.s32 	%r56, %r40, %r51;
	div.rn.f32 	%f27, %f24, %f23;
	mul.f32 	%f28, %f27, %f4;
	cvt.rmi.s32.f32 	%r52, %f28;
	sub.s32 	%r57, %r42, %r52;
	sub.s32 	%r54, %r43, %r47;
	sub.s32 	%r55, %r44, %r48;
	add.s32 	%r58, %r58, 2;
	setp.ne.s32 	%p2, %r58, 100;
	@%p2 bra 	$L__BB0_3;
	st.global.u32 	[%rd2+16], %r57;
	st.global.u32 	[%rd2+-16], %r56;
	st.global.u32 	[%rd2+28], %r55;
	st.global.u32 	[%rd2+-4], %r54;
	add.s32 	%r53, %r53, %r3;
	setp.lt.s32 	%p3, %r53, %r20;
	@%p3 bra 	$L__BB0_2;
$L__BB0_5:
	ret;

}


// ===== COMPILED SASS (sm_100) =====

	.target	sm_100

	.elftype	@"ET_EXEC"


//--------------------- .note.nv.tkinfo           --------------------------
	.section	.note.nv.tkinfo,"",@"SHT_NOTE"
	.sectionflags	@"SHF_NOTE_NV_TKINFO"
	.tkinfo
        /*0018*/ 	.word	0x00000002
        /*0030*/ 	.string	""
        /*0030*/ 	.string	"ptxas"
        /*0030*/ 	.string	"Cuda compilation tools, release 13.0, V13.0.88"
        /*0030*/ 	.string	"Build cuda_13.0.r13.0/compiler.36424714_0"
        /*0030*/ 	.string	"-arch sm_100 -m 64 "



//--------------------- .note.nv.cuinfo           --------------------------
	.section	.note.nv.cuinfo,"",@"SHT_NOTE"
	.sectionflags	@"SHF_NOTE_NV_CUINFO"
        /*0018*/ 	.short	0x0002
        /*001a*/ 	.short	0x0064
        /*001c*/ 	.short	0x0082
	.zero		2


//--------------------- .nv.info                  --------------------------
	.section	.nv.info,"",@"SHT_CUDA_INFO"
	.align	4


	//----- nvinfo : EIATTR_REGCOUNT
	.align		4
        /*0000*/ 	.byte	0x04, 0x2f
        /*0002*/ 	.short	(.L_1 - .L_0)
	.align		4
.L_0:
        /*0004*/ 	.word	index@(_Z5fightP7Fighteri)
        /*0008*/ 	.word	0x00000020


	//----- nvinfo : EIATTR_FRAME_SIZE
	.align		4
.L_1:
        /*000c*/ 	.byte	0x04, 0x11
        /*000e*/ 	.short	(.L_3 - .L_2)
	.align		4
.L_2:
        /*0010*/ 	.word	index@($__internal_0_$__cuda_sm3x_div_rn_noftz_f32_slowpath)
        /*0014*/ 	.word	0x00000000


	//----- nvinfo : EIATTR_FRAME_SIZE
	.align		4
.L_3:
        /*0018*/ 	.byte	0x04, 0x11
        /*001a*/ 	.short	(.L_5 - .L_4)
	.align		4
.L_4:
        /*001c*/ 	.word	index@(_Z5fightP7Fighteri)
        /*0020*/ 	.word	0x00000000


	//----- nvinfo : EIATTR_MIN_STACK_SIZE
	.align		4
.L_5:
        /*0024*/ 	.byte	0x04, 0x12
        /*0026*/ 	.short	(.L_7 - .L_6)
	.align		4
.L_6:
        /*0028*/ 	.word	index@(_Z5fightP7Fighteri)
        /*002c*/ 	.word	0x00000000
.L_7:


//--------------------- .nv.compat                --------------------------
	.section	.nv.compat,"",@"SHT_CUDA_COMPAT_INFO"
	.align	4
        /*0000*/ 	.byte	0x02, 0x09, 0x00, 0x00, 0x02, 0x02, 0x01, 0x00, 0x02, 0x05, 0x05, 0x00, 0x03, 0x07, 0x01, 0x01
        /*0010*/ 	.byte	0x02, 0x03, 0x00, 0x00, 0x02, 0x06, 0x01, 0x00, 0x04, 0x0b, 0x08, 0x00, 0x01, 0x00, 0x00, 0x00
        /*0020*/ 	.byte	0x00, 0x00, 0x00, 0x00


//--------------------- .nv.info._Z5fightP7Fighteri --------------------------
	.section	.nv.info._Z5fightP7Fighteri,"",@"SHT_CUDA_INFO"
	.sectionflags	@""
	.align	4


	//----- nvinfo : EIATTR_CUDA_API_VERSION
	.align		4
        /*0000*/ 	.byte	0x04, 0x37
        /*0002*/ 	.short	(.L_9 - .L_8)
.L_8:
        /*0004*/ 	.word	0x00000082


	//----- nvinfo : EIATTR_KPARAM_INFO
	.align		4
.L_9:
        /*0008*/ 	.byte	0x04, 0x17
        /*000a*/ 	.short	(.L_11 - .L_10)
.L_10:
        /*000c*/ 	.word	0x00000000
        /*0010*/ 	.short	0x0001
        /*0012*/ 	.short	0x0008
        /*0014*/ 	.byte	0x00, 0xf0, 0x11, 0x00


	//----- nvinfo : EIATTR_KPARAM_INFO
	.align		4
.L_11:
        /*0018*/ 	.byte	0x04, 0x17
        /*001a*/ 	.short	(.L_13 - .L_12)
.L_12:
        /*001c*/ 	.word	0x00000000
        /*0020*/ 	.short	0x0000
        /*0022*/ 	.short	0x0000
        /*0024*/ 	.byte	0x00, 0xf5, 0x21, 0x00


	//----- nvinfo : EIATTR_SPARSE_MMA_MASK
	.align		4
.L_13:
        /*0028*/ 	.byte	0x03, 0x50
        /*002a*/ 	.short	0x0000


	//----- nvinfo : EIATTR_MAXREG_COUNT
	.align		4
        /*002c*/ 	.byte	0x03, 0x1b
        /*002e*/ 	.short	0x00ff


	//----- nvinfo : EIATTR_MERCURY_ISA_VERSION
	.align		4
        /*0030*/ 	.byte	0x03, 0x5f
        /*0032*/ 	.short	0x0101


	//----- nvinfo : EIATTR_VRC_CTA_INIT_COUNT
	.align		4
        /*0034*/ 	.byte	0x02, 0x4a
	.zero		1
	.zero		1


	//----- nvinfo : EIATTR_EXIT_INSTR_OFFSETS
	.align		4
        /*0038*/ 	.byte	0x04, 0x1c
        /*003a*/ 	.short	(.L_15 - .L_14)


	//   ....[0]....
.L_14:
        /*003c*/ 	.word	0x00000080


	//   ....[1]....
        /*0040*/ 	.word	0x00000c40


	//----- nvinfo : EIATTR_CRS_STACK_SIZE
	.align		4
.L_15:
        /*0044*/ 	.byte	0x04, 0x1e
        /*0046*/ 	.short	(.L_17 - .L_16)
.L_16:
        /*0048*/ 	.word	0x00000000


	//----- nvinfo : EIATTR_CBANK_PARAM_SIZE
	.align		4
.L_17:
        /*004c*/ 	.byte	0x03, 0x19
        /*004e*/ 	.short	0x000c


	//----- nvinfo : EIATTR_PARAM_CBANK
	.align		4
        /*0050*/ 	.byte	0x04, 0x0a
        /*0052*/ 	.short	(.L_19 - .L_18)
	.align		4
.L_18:
        /*0054*/ 	.word	index@(.nv.constant0._Z5fightP7Fighteri)
        /*0058*/ 	.short	0x0380
        /*005a*/ 	.short	0x000c


	//----- nvinfo : EIATTR_SW_WAR
	.align		4
.L_19:
        /*005c*/ 	.byte	0x04, 0x36
        /*005e*/ 	.short	(.L_21 - .L_20)
.L_20:
        /*0060*/ 	.word	0x00000008
.L_21:


//--------------------- .nv.callgraph             --------------------------
	.section	.nv.callgraph,"",@"SHT_CUDA_CALLGRAPH"
	.align	4
	.sectionentsize	8
	.align		4
        /*0000*/ 	.word	0x00000000
	.align		4
        /*0004*/ 	.word	0xffffffff
	.align		4
        /*0008*/ 	.word	0x00000000
	.align		4
        /*000c*/ 	.word	0xfffffffe
	.align		4
        /*0010*/ 	.word	0x00000000
	.align		4
        /*0014*/ 	.word	0xfffffffd
	.align		4
        /*0018*/ 	.word	0x00000000
	.align		4
        /*001c*/ 	.word	0xfffffffc


//--------------------- .text._Z5fightP7Fighteri  --------------------------
	.section	.text._Z5fightP7Fighteri,"ax",@progbits
	.align	128
        .global         _Z5fightP7Fighteri
        .type           _Z5fightP7Fighteri,@function
        .size           _Z5fightP7Fighteri,(.L_x_30 - _Z5fightP7Fighteri)
        .other          _Z5fightP7Fighteri,@"STO_CUDA_ENTRY STV_DEFAULT"
_Z5fightP7Fighteri:
.text._Z5fightP7Fighteri:
[----:B------:R-:W-:Y:S01]  /*0000*/  LDC R1, c[0x0][0x37c] ;  /* 0x0000df00ff017b82 */ /* 0x000fe20000000800 */
[----:B------:R-:W0:Y:S07]  /*0010*/  S2R R0, SR_TID.X ;  /* 0x0000000000007919 */ /* 0x000e2e0000002100 */
[----:B------:R-:W1:Y:S01]  /*0020*/  S2UR UR4, SR_CTAID.X ;  /* 0x00000000000479c3 */ /* 0x000e620000002500 */
[----:B------:R-:W2:Y:S07]  /*0030*/  LDCU UR5, c[0x0][0x388] ;  /* 0x00007100ff0577ac */ /* 0x000eae0008000800 */
[----:B------:R-:W1:Y:S01]  /*0040*/  LDC R3, c[0x0][0x360] ;  /* 0x0000d800ff037b82 */ /* 0x000e620000000800 */
[----:B0-----:R-:W-:-:S04]  /*0050*/  IMAD.SHL.U32 R0, R0, 0x2, RZ ;  /* 0x0000000200007824 */ /* 0x001fc800078e00ff */
[----:B-1----:R-:W-:-:S05]  /*0060*/  IMAD R5, R3, UR4, R0 ;  /* 0x0000000403057c24 */ /* 0x002fca000f8e0200 */
[----:B--2---:R-:W-:-:S13]  /*0070*/  ISETP.GE.AND P0, PT, R5, UR5, PT ;  /* 0x0000000505007c0c */ /* 0x004fda000bf06270 */
[----:B------:R-:W-:Y:S05]  /*0080*/  @P0 EXIT ;  /* 0x000000000000094d */ /* 0x000fea0003800000 */
[----:B------:R-:W0:Y:S01]  /*0090*/  LDCU UR4, c[0x0][0x370] ;  /* 0x00006e00ff0477ac */ /* 0x000e220008000800 */
[----:B------:R-:W1:Y:S01]  /*00a0*/  LDCU.64 UR6, c[0x0][0x358] ;  /* 0x00006b00ff0677ac */ /* 0x000e620008000a00 */
[----:B0-----:R-:W-:-:S07]  /*00b0*/  IMAD R4, R3, UR4, RZ ;  /* 0x0000000403047c24 */ /* 0x001fce000f8e02ff */
.L_x_17:
[----:B------:R-:W0:Y:S02]  /*00c0*/  LDC.64 R12, c[0x0][0x380] ;  /* 0x0000e000ff0c7b82 */ /* 0x000e240000000a00 */
[----:B0-----:R-:W-:-:S05]  /*00d0*/  IMAD.WIDE R12, R5, 0x20, R12 ;  /* 0x00000020050c7825 */ /* 0x001fca00078e020c */
[----:B-1----:R-:W2:Y:S04]  /*00e0*/  LDG.E R6, desc[UR6][R12.64+0x3c] ;  /* 0x00003c060c067981 */ /* 0x002ea8000c1e1900 */
[----:B------:R-:W3:Y:S04]  /*00f0*/  LDG.E R0, desc[UR6][R12.64+0x1c] ;  /* 0x00001c060c007981 */ /* 0x000ee8000c1e1900 */
[----:B------:R-:W4:Y:S04]  /*0100*/  LDG.E R10, desc[UR6][R12.64+0x10] ;  /* 0x000010060c0a7981 */ /* 0x000f28000c1e1900 */
[----:B------:R-:W4:Y:S04]  /*0110*/  LDG.E R2, desc[UR6][R12.64+0x30] ;  /* 0x000030060c027981 */ /* 0x000f28000c1e1900 */
[----:B------:R0:W5:Y:S04]  /*0120*/  LDG.E R3, desc[UR6][R12.64+0x2c] ;  /* 0x00002c060c037981 */ /* 0x000168000c1e1900 */
[----:B------:R0:W5:Y:S04]  /*0130*/  LDG.E R29, desc[UR6][R12.64+0xc] ;  /* 0x00000c060c1d7981 */ /* 0x000168000c1e1900 */
[----:B------:R0:W5:Y:S04]  /*0140*/  LDG.E R27, desc[UR6][R12.64+0x38] ;  /* 0x000038060c1b7981 */ /* 0x000168000c1e1900 */
[----:B------:R0:W5:Y:S01]  /*0150*/  LDG.E R15, desc[UR6][R12.64+0x18] ;  /* 0x000018060c0f7981 */ /* 0x000162000c1e1900 */
[----:B------:R-:W-:Y:S01]  /*0160*/  UMOV UR4, 0x47ae147b ;  /* 0x47ae147b00047882 */ /* 0x000fe20000000000 */
[----:B------:R-:W-:Y:S01]  /*0170*/  UMOV UR5, 0x3f847ae1 ;  /* 0x3f847ae100057882 */ /* 0x000fe20000000000 */
[----:B--2---:R-:W1:Y:S08]  /*0180*/  I2F.F64 R6, R6 ;  /* 0x0000000600067312 */ /* 0x004e700000201c00 */
[----:B---3--:R-:W2:Y:S01]  /*0190*/  I2F.F64 R8, R0 ;  /* 0x0000000000087312 */ /* 0x008ea20000201c00 */
[----:B-1----:R-:W-:-:S02]  /*01a0*/  DMUL R16, R6, UR4 ;  /* 0x0000000406107c28 */ /* 0x002fc40008000000 */
[----:B--2---:R-:W-:-:S08]  /*01b0*/  DMUL R18, R8, UR4 ;  /* 0x0000000408127c28 */ /* 0x004fd00008000000 */
[----:B------:R-:W1:Y:S08]  /*01c0*/  F2I.F64.TRUNC R16, R16 ;  /* 0x0000001000107311 */ /* 0x000e70000030d100 */
[----:B------:R-:W2:Y:S01]  /*01d0*/  F2I.F64.TRUNC R11, R18 ;  /* 0x00000012000b7311 */ /* 0x000ea2000030d100 */
[----:B----4-:R-:W-:Y:S01]  /*01e0*/  I2FP.F32.S32 R9, R10 ;  /* 0x0000000a00097245 */ /* 0x010fe20000201400 */
[----:B------:R-:W-:Y:S01]  /*01f0*/  IMAD.MOV.U32 R7, RZ, RZ, RZ ;  /* 0x000000ffff077224 */ /* 0x000fe200078e00ff */
[----:B------:R-:W-:-:S02]  /*0200*/  I2FP.F32.S32 R8, R2 ;  /* 0x0000000200087245 */ /* 0x000fc40000201400 */
[----:B-1----:R-:W-:Y:S02]  /*0210*/  I2FP.F32.S32 R10, R16 ;  /* 0x00000010000a7245 */ /* 0x002fe40000201400 */
[----:B0-2---:R-:W-:-:S07]  /*0220*/  I2FP.F32.S32 R11, R11 ;  /* 0x0000000b000b7245 */ /* 0x005fce0000201400 */
.L_x_16:
[----:B-----5:R-:W-:Y:S01]  /*0230*/  VIMNMX R2, PT, PT, R29, 0x1, !PT ;  /* 0x000000011d027848 */ /* 0x020fe20007fe0100 */
[----:B------:R-:W-:Y:S01]  /*0240*/  BSSY.RECONVERGENT B0, `(.L_x_0) ;  /* 0x000000f000007945 */ /* 0x000fe20003800200 */
[----:B------:R-:W-:Y:S02]  /*0250*/  VIMNMX R14, PT, PT, R3, 0x1, !PT ;  /* 0x00000001030e7848 */ /* 0x000fe40007fe0100 */
[----:B------:R-:W-:Y:S02]  /*0260*/  I2FP.F32.U32 R2, R2 ;  /* 0x0000000200027245 */ /* 0x000fe40000201000 */
[----:B------:R-:W-:Y:S02]  /*0270*/  I2FP.F32.U32 R14, R14 ;  /* 0x0000000e000e7245 */ /* 0x000fe40000201000 */
[----:B------:R-:W0:Y:S08]  /*0280*/  MUFU.RCP R17, R2 ;  /* 0x0000000200117308 */ /* 0x000e300000001000 */
[----:B------:R-:W1:Y:S01]  /*0290*/  FCHK P0, R14, R2 ;  /* 0x000000020e007302 */ /* 0x000e620000000000 */
[----:B0-----:R-:W-:-:S04]  /*02a0*/  FFMA R0, -R2, R17, 1 ;  /* 0x3f80000002007423 */ /* 0x001fc80000000111 */
[----:B------:R-:W-:-:S04]  /*02b0*/  FFMA R17, R17, R0, R17 ;  /* 0x0000000011117223 */ /* 0x000fc80000000011 */
[----:B------:R-:W-:-:S04]  /*02c0*/  FFMA R0, R14, R17, RZ ;  /* 0x000000110e007223 */ /* 0x000fc800000000ff */
[----:B------:R-:W-:-:S04]  /*02d0*/  FFMA R6, -R2, R0, R14 ;  /* 0x0000000002067223 */ /* 0x000fc8000000010e */
[----:B------:R-:W-:Y:S01]  /*02e0*/  FFMA R0, R17, R6, R0 ;  /* 0x0000000611007223 */ /* 0x000fe20000000000 */
[----:B-1----:R-:W-:Y:S06]  /*02f0*/  @!P0 BRA `(.L_x_1) ;  /* 0x00000000000c8947 */ /* 0x002fec0003800000 */
[----:B------:R-:W-:Y:S02]  /*0300*/  MOV R25, R14 ;  /* 0x0000000e00197202 */ /* 0x000fe40000000f00 */
[----:B------:R-:W-:-:S07]  /*0310*/  MOV R6, 0x330 ;  /* 0x0000033000067802 */ /* 0x000fce0000000f00 */
[----:B------:R-:W-:Y:S05]  /*0320*/  CALL.REL.NOINC `($__internal_0_$__cuda_sm3x_div_rn_noftz_f32_slowpath) ;  /* 0x0000000800487944 */ /* 0x000fea0003c00000 */
.L_x_1:
[----:B------:R-:W-:Y:S05]  /*0330*/  BSYNC.RECONVERGENT B0 ;  /* 0x0000000000007941 */ /* 0x000fea0003800200 */
.L_x_0:
[----:B------:R-:W0:Y:S01]  /*0340*/  MUFU.RCP R17, R14 ;  /* 0x0000000e00117308 */ /* 0x000e220000001000 */
[----:B------:R-:W-:Y:S01]  /*0350*/  FMUL R0, R10, R0 ;  /* 0x000000000a007220 */ /* 0x000fe20000400000 */
[----:B------:R-:W-:Y:S06]  /*0360*/  BSSY.RECONVERGENT B0, `(.L_x_2) ;  /* 0x000000d000007945 */ /* 0x000fec0003800200 */
[----:B------:R-:W1:Y:S08]  /*0370*/  FCHK P0, R2, R14 ;  /* 0x0000000e02007302 */ /* 0x000e700000000000 */
[----:B------:R2:W3:Y:S01]  /*0380*/  F2I.FLOOR.NTZ R18, R0 ;  /* 0x0000000000127305 */ /* 0x0004e20000207100 */
[----:B0-----:R-:W-:-:S04]  /*0390*/  FFMA R6, -R14, R17, 1 ;  /* 0x3f8000000e067423 */ /* 0x001fc80000000111 */
[----:B------:R-:W-:-:S04]  /*03a0*/  FFMA R17, R17, R6, R17 ;  /* 0x0000000611117223 */ /* 0x000fc80000000011 */
[----:B------:R-:W-:-:S04]  /*03b0*/  FFMA R6, R2, R17, RZ ;  /* 0x0000001102067223 */ /* 0x000fc800000000ff */
[----:B------:R-:W-:-:S04]  /*03c0*/  FFMA R16, -R14, R6, R2 ;  /* 0x000000060e107223 */ /* 0x000fc80000000102 */
[----:B--2---:R-:W-:Y:S01]  /*03d0*/  FFMA R0, R17, R16, R6 ;  /* 0x0000001011007223 */ /* 0x004fe20000000006 */
[----:B-1-3--:R-:W-:Y:S06]  /*03e0*/  @!P0 BRA `(.L_x_3) ;  /* 0x0000000000108947 */ /* 0x00afec0003800000 */
[----:B------:R-:W-:Y:S01]  /*03f0*/  IMAD.MOV.U32 R25, RZ, RZ, R2 ;  /* 0x000000ffff197224 */ /* 0x000fe200078e0002 */
[----:B------:R-:W-:Y:S01]  /*0400*/  MOV R6, 0x430 ;  /* 0x0000043000067802 */ /* 0x000fe20000000f00 */
[----:B------:R-:W-:-:S07]  /*0410*/  IMAD.MOV.U32 R2, RZ, RZ, R14 ;  /* 0x000000ffff027224 */ /* 0x000fce00078e000e */
[----:B------:R-:W-:Y:S05]  /*0420*/  CALL.REL.NOINC `($__internal_0_$__cuda_sm3x_div_rn_noftz_f32_slowpath) ;  /* 0x0000000800087944 */ /* 0x000fea0003c00000 */
.L_x_3:
[----:B------:R-:W-:Y:S05]  /*0430*/  BSYNC.RECONVERGENT B0 ;  /* 0x0000000000007941 */ /* 0x000fea0003800200 */
.L_x_2:
[----:B------:R-:W-:Y:S01]  /*0440*/  VIMNMX R2, PT, PT, R15, 0x1, !PT ;  /* 0x000000010f027848 */ /* 0x000fe20007fe0100 */
[----:B------:R-:W-:Y:S01]  /*0450*/  FMUL R0, R11, R0 ;  /* 0x000000000b007220 */ /* 0x000fe20000400000 */
[----:B------:R-:W-:Y:S01]  /*0460*/  VIMNMX R14, PT, PT, R27, 0x1, !PT ;  /* 0x000000011b0e7848 */ /* 0x000fe20007fe0100 */
[----:B------:R-:W-:Y:S01]  /*0470*/  BSSY.RECONVERGENT B0, `(.L_x_4) ;  /* 0x0000010000007945 */ /* 0x000fe20003800200 */
[----:B------:R-:W-:Y:S01]  /*0480*/  I2FP.F32.U32 R2, R2 ;  /* 0x0000000200027245 */ /* 0x000fe20000201000 */
[----:B------:R-:W-:Y:S01]  /*0490*/  F2I.FLOOR.NTZ R16, R0 ;  /* 0x0000000000107305 */ /* 0x000fe20000207100 */
[----:B------:R-:W-:-:S07]  /*04a0*/  I2FP.F32.U32 R14, R14 ;  /* 0x0000000e000e7245 */ /* 0x000fce0000201000 */
        /* <DEDUP_REMOVED lines=11> */
[----:B------:R-:W-:-:S07]  /*0560*/  IMAD.MOV.U32 R17, RZ, RZ, R0 ;  /* 0x000000ffff117224 */ /* 0x000fce00078e0000 */
.L_x_5:
[----:B------:R-:W-:Y:S05]  /*0570*/  BSYNC.RECONVERGENT B0 ;  /* 0x0000000000007941 */ /* 0x000fea0003800200 */
.L_x_4:
[----:B------:R-:W0:Y:S01]  /*0580*/  MUFU.RCP R19, R14 ;  /* 0x0000000e00137308 */ /* 0x000e220000001000 */
[----:B------:R-:W-:Y:S01]  /*0590*/  FMUL R17, R8, R17 ;  /* 0x0000001108117220 */ /* 0x000fe20000400000 */
[----:B------:R-:W-:Y:S06]  /*05a0*/  BSSY.RECONVERGENT B0, `(.L_x_6) ;  /* 0x000000e000007945 */ /* 0x000fec0003800200 */
[----:B------:R-:W-:Y:S08]  /*05b0*/  FCHK P0, R2, R14 ;  /* 0x0000000e02007302 */ /* 0x000ff00000000000 */
[----:B------:R-:W1:Y:S01]  /*05c0*/  F2I.FLOOR.NTZ R22, R17 ;  /* 0x0000001100167305 */ /* 0x000e620000207100 */
[----:B0-----:R-:W-:-:S04]  /*05d0*/  FFMA R0, -R14, R19, 1 ;  /* 0x3f8000000e007423 */ /* 0x001fc80000000113 */
[----:B------:R-:W-:-:S04]  /*05e0*/  FFMA R19, R19, R0, R19 ;  /* 0x0000000013137223 */ /* 0x000fc80000000013 */
[----:B------:R-:W-:-:S04]  /*05f0*/  FFMA R0, R2, R19, RZ ;  /* 0x0000001302007223 */ /* 0x000fc800000000ff */
[----:B------:R-:W-:Y:S01]  /*0600*/  FFMA R6, -R14, R0, R2 ;  /* 0x000000000e067223 */ /* 0x000fe20000000102 */
[----:B-1----:R-:W-:-:S03]  /*0610*/  IMAD.IADD R22, R29, 0x1, -R22 ;  /* 0x000000011d167824 */ /* 0x002fc600078e0a16 */
[----:B------:R-:W-:Y:S01]  /*0620*/  FFMA R0, R19, R6, R0 ;  /* 0x0000000613007223 */ /* 0x000fe20000000000 */
[----:B------:R-:W-:Y:S06]  /*0630*/  @!P0 BRA `(.L_x_7) ;  /* 0x0000000000108947 */ /* 0x000fec0003800000 */
[----:B------:R-:W-:Y:S01]  /*0640*/  MOV R25, R2 ;  /* 0x0000000200197202 */ /* 0x000fe20000000f00 */
[----:B------:R-:W-:Y:S01]  /*0650*/  IMAD.MOV.U32 R2, RZ, RZ, R14 ;  /* 0x000000ffff027224 */ /* 0x000fe200078e000e */
[----:B------:R-:W-:-:S07]  /*0660*/  MOV R6, 0x680 ;  /* 0x0000068000067802 */ /* 0x000fce0000000f00 */
[----:B------:R-:W-:Y:S05]  /*0670*/  CALL.REL.NOINC `($__internal_0_$__cuda_sm3x_div_rn_noftz_f32_slowpath) ;  /* 0x0000000400747944 */ /* 0x000fea0003c00000 */
.L_x_7:
[----:B------:R-:W-:Y:S05]  /*0680*/  BSYNC.RECONVERGENT B0 ;  /* 0x0000000000007941 */ /* 0x000fea0003800200 */
.L_x_6:
[----:B------:R-:W-:Y:S01]  /*0690*/  FMUL R0, R9, R0 ;  /* 0x0000000009007220 */ /* 0x000fe20000400000 */
[----:B------:R-:W-:Y:S01]  /*06a0*/  VIMNMX R2, PT, PT, R22, 0x1, !PT ;  /* 0x0000000116027848 */ /* 0x000fe20007fe0100 */
[----:B------:R-:W-:Y:S01]  /*06b0*/  BSSY.RECONVERGENT B0, `(.L_x_8) ;  /* 0x0000013000007945 */ /* 0x000fe20003800200 */
[----:B------:R-:W-:Y:S01]  /*06c0*/  IADD3 R15, PT, PT, -R18, R15, RZ ;  /* 0x0000000f120f7210 */ /* 0x000fe20007ffe1ff */
[----:B------:R-:W-:Y:S01]  /*06d0*/  IMAD.IADD R16, R27, 0x1, -R16 ;  /* 0x000000011b107824 */ /* 0x000fe200078e0a10 */
[----:B------:R-:W-:Y:S01]  /*06e0*/  I2FP.F32.U32 R2, R2 ;  /* 0x0000000200027245 */ /* 0x000fe20000201000 */
[----:B------:R-:W0:Y:S08]  /*06f0*/  F2I.FLOOR.NTZ R0, R0 ;  /* 0x0000000000007305 */ /* 0x000e300000207100 */
[----:B------:R-:W1:Y:S01]  /*0700*/  MUFU.RCP R17, R2 ;  /* 0x0000000200117308 */ /* 0x000e620000001000 */
[----:B0-----:R-:W-:-:S05]  /*0710*/  IMAD.IADD R14, R3, 0x1, -R0 ;  /* 0x00000001030e7824 */ /* 0x001fca00078e0a00 */
[----:B------:R-:W-:-:S04]  /*0720*/  VIMNMX R3, PT, PT, R14, 0x1, !PT ;  /* 0x000000010e037848 */ /* 0x000fc80007fe0100 */
[----:B------:R-:W-:Y:S01]  /*0730*/  I2FP.F32.U32 R3, R3 ;  /* 0x0000000300037245 */ /* 0x000fe20000201000 */
[----:B-1----:R-:W-:-:S03]  /*0740*/  FFMA R6, -R2, R17, 1 ;  /* 0x3f80000002067423 */ /* 0x002fc60000000111 */
[----:B------:R-:W0:Y:S01]  /*0750*/  FCHK P0, R3, R2 ;  /* 0x0000000203007302 */ /* 0x000e220000000000 */
[----:B------:R-:W-:-:S04]  /*0760*/  FFMA R6, R17, R6, R17 ;  /* 0x0000000611067223 */ /* 0x000fc80000000011 */
[----:B------:R-:W-:-:S04]  /*0770*/  FFMA R17, R3, R6, RZ ;  /* 0x0000000603117223 */ /* 0x000fc800000000ff */
[----:B------:R-:W-:-:S04]  /*0780*/  FFMA R19, -R2, R17, R3 ;  /* 0x0000001102137223 */ /* 0x000fc80000000103 */
[----:B------:R-:W-:Y:S01]  /*0790*/  FFMA R0, R6, R19, R17 ;  /* 0x0000001306007223 */ /* 0x000fe20000000011 */
[----:B0-----:R-:W-:Y:S06]  /*07a0*/  @!P0 BRA `(.L_x_9) ;  /* 0x00000000000c8947 */ /* 0x001fec0003800000 */
[----:B------:R-:W-:Y:S01]  /*07b0*/  IMAD.MOV.U32 R25, RZ, RZ, R3 ;  /* 0x000000ffff197224 */ /* 0x000fe200078e0003 */
[----:B------:R-:W-:-:S07]  /*07c0*/  MOV R6, 0x7e0 ;  /* 0x000007e000067802 */ /* 0x000fce0000000f00 */
[----:B------:R-:W-:Y:S05]  /*07d0*/  CALL.REL.NOINC `($__internal_0_$__cuda_sm3x_div_rn_noftz_f32_slowpath) ;  /* 0x00000004001c7944 */ /* 0x000fea0003c00000 */
.L_x_9:
[----:B------:R-:W-:Y:S05]  /*07e0*/  BSYNC.RECONVERGENT B0 ;  /* 0x0000000000007941 */ /* 0x000fea0003800200 */
.L_x_8:
        /* <DEDUP_REMOVED lines=11> */
[----:B------:R-:W-:Y:S01]  /*08a0*/  MOV R25, R2 ;  /* 0x0000000200197202 */ /* 0x000fe20000000f00 */
[----:B------:R-:W-:Y:S01]  /*08b0*/  IMAD.MOV.U32 R2, RZ, RZ, R3 ;  /* 0x000000ffff027224 */ /* 0x000fe200078e0003 */
[----:B------:R-:W-:-:S07]  /*08c0*/  MOV R6, 0x8e0 ;  /* 0x000008e000067802 */ /* 0x000fce0000000f00 */
[----:B------:R-:W-:Y:S05]  /*08d0*/  CALL.REL.NOINC `($__internal_0_$__cuda_sm3x_div_rn_noftz_f32_slowpath) ;  /* 0x0000000000dc7944 */ /* 0x000fea0003c00000 */
.L_x_11:
[----:B------:R-:W-:Y:S05]  /*08e0*/  BSYNC.RECONVERGENT B0 ;  /* 0x0000000000007941 */ /* 0x000fea0003800200 */
.L_x_10:
        /* <DEDUP_REMOVED lines=15> */
[----:B------:R-:W-:Y:S01]  /*09e0*/  IMAD.MOV.U32 R25, RZ, RZ, R3 ;  /* 0x000000ffff197224 */ /* 0x000fe200078e0003 */
[----:B------:R-:W-:-:S07]  /*09f0*/  MOV R6, 0xa10 ;  /* 0x00000a1000067802 */ /* 0x000fce0000000f00 */
[----:B------:R-:W-:Y:S05]  /*0a00*/  CALL.REL.NOINC `($__internal_0_$__cuda_sm3x_div_rn_noftz_f32_slowpath) ;  /* 0x0000000000907944 */ /* 0x000fea0003c00000 */
[----:B------:R-:W-:-:S07]  /*0a10*/  MOV R17, R0 ;  /* 0x0000000000117202 */ /* 0x000fce0000000f00 */
.L_x_13:
[----:B------:R-:W-:Y:S05]  /*0a20*/  BSYNC.RECONVERGENT B0 ;  /* 0x0000000000007941 */ /* 0x000fea0003800200 */
.L_x_12:
        /* <DEDUP_REMOVED lines=12> */
[----:B------:R-:W-:Y:S01]  /*0af0*/  IMAD.MOV.U32 R25, RZ, RZ, R2 ;  /* 0x000000ffff197224 */ /* 0x000fe200078e0002 */
[----:B------:R-:W-:Y:S02]  /*0b00*/  MOV R2, R3 ;  /* 0x0000000300027202 */ /* 0x000fe40000000f00 */
[----:B------:R-:W-:-:S07]  /*0b10*/  MOV R6, 0xb30 ;  /* 0x00000b3000067802 */ /* 0x000fce0000000f00 */
[----:B------:R-:W-:Y:S05]  /*0b20*/  CALL.REL.NOINC `($__internal_0_$__cuda_sm3x_div_rn_noftz_f32_slowpath) ;  /* 0x0000000000487944 */ /* 0x000fea0003c00000 */
.L_x_15:
[----:B------:R-:W-:Y:S05]  /*0b30*/  BSYNC.RECONVERGENT B0 ;  /* 0x0000000000007941 */ /* 0x000fea0003800200 */
.L_x_14:
[----:B------:R-:W-:Y:S02]  /*0b40*/  VIADD R7, R7, 0x2 ;  /* 0x0000000207077836 */ /* 0x000fe40000000000 */
[----:B------:R-:W-:Y:S01]  /*0b50*/  FMUL R0, R9, R0 ;  /* 0x0000000009007220 */ /* 0x000fe20000400000 */
[----:B------:R-:W-:Y:S01]  /*0b60*/  IMAD.IADD R15, R15, 0x1, -R18 ;  /* 0x000000010f0f7824 */ /* 0x000fe200078e0a12 */
[----:B------:R-:W-:Y:S02]  /*0b70*/  IADD3 R27, PT, PT, R16, -R27, RZ ;  /* 0x8000001b101b7210 */ /* 0x000fe40007ffe0ff */
[----:B------:R-:W0:Y:S01]  /*0b80*/  F2I.FLOOR.NTZ R3, R0 ;  /* 0x0000000000037305 */ /* 0x000e220000207100 */
[----:B------:R-:W-:Y:S01]  /*0b90*/  ISETP.NE.AND P0, PT, R7, 0x64, PT ;  /* 0x000000640700780c */ /* 0x000fe20003f05270 */
[----:B0-----:R-:W-:-:S12]  /*0ba0*/  IMAD.IADD R3, R14, 0x1, -R3 ;  /* 0x000000010e037824 */ /* 0x001fd800078e0a03 */
[----:B------:R-:W-:Y:S05]  /*0bb0*/  @P0 BRA `(.L_x_16) ;  /* 0xfffffff4009c0947 */ /* 0x000fea000383ffff */
[----:B------:R-:W0:Y:S01]  /*0bc0*/  LDCU UR4, c[0x0][0x388] ;  /* 0x00007100ff0477ac */ /* 0x000e220008000800 */
[----:B------:R2:W-:Y:S01]  /*0bd0*/  STG.E desc[UR6][R12.64+0x2c], R3 ;  /* 0x00002c030c007986 */ /* 0x0005e2000c101906 */
[----:B------:R-:W-:-:S03]  /*0be0*/  IMAD R5, R4, 0x2, R5 ;  /* 0x0000000204057824 */ /* 0x000fc600078e0205 */
[----:B------:R2:W-:Y:S04]  /*0bf0*/  STG.E desc[UR6][R12.64+0xc], R29 ;  /* 0x00000c1d0c007986 */ /* 0x0005e8000c101906 */
[----:B------:R2:W-:Y:S04]  /*0c00*/  STG.E desc[UR6][R12.64+0x38], R27 ;  /* 0x0000381b0c007986 */ /* 0x0005e8000c101906 */
[----:B------:R2:W-:Y:S01]  /*0c10*/  STG.E desc[UR6][R12.64+0x18], R15 ;  /* 0x0000180f0c007986 */ /* 0x0005e2000c101906 */
[----:B0-----:R-:W-:-:S13]  /*0c20*/  ISETP.GE.AND P0, PT, R5, UR4, PT ;  /* 0x0000000405007c0c */ /* 0x001fda000bf06270 */
[----:B--2---:R-:W-:Y:S05]  /*0c30*/  @!P0 BRA `(.L_x_17) ;  /* 0xfffffff400208947 */ /* 0x004fea000383ffff */
[----:B------:R-:W-:Y:S05]  /*0c40*/  EXIT ;  /* 0x000000000000794d */ /* 0x000fea0003800000 */
        .weak           $__internal_0_$__cuda_sm3x_div_rn_noftz_f32_slowpath
        .type           $__internal_0_$__cuda_sm3x_div_rn_noftz_f32_slowpath,@function
        .size           $__internal_0_$__cuda_sm3x_div_rn_noftz_f32_slowpath,(.L_x_30 - $__internal_0_$__cuda_sm3x_div_rn_noftz_f32_slowpath)
$__internal_0_$__cuda_sm3x_div_rn_noftz_f32_slowpath:
[--C-:B------:R-:W-:Y:S01]  /*0c50*/  SHF.R.U32.HI R17, RZ, 0x17, R2.reuse ;  /* 0x00000017ff117819 */ /* 0x100fe20000011602 */
[----:B------:R-:W-:Y:S01]  /*0c60*/  BSSY.RECONVERGENT B1, `(.L_x_18) ;  /* 0x0000063000017945 */ /* 0x000fe20003800200 */
[----:B------:R-:W-:Y:S01]  /*0c70*/  SHF.R.U32.HI R20, RZ, 0x17, R25 ;  /* 0x00000017ff147819 */ /* 0x000fe20000011619 */
[----:B------:R-:W-:Y:S01]  /*0c80*/  IMAD.MOV.U32 R24, RZ, RZ, R2 ;  /* 0x000000ffff187224 */ /* 0x000fe200078e0002 */
[----:B------:R-:W-:Y:S02]  /*0c90*/  LOP3.LUT R17, R17, 0xff, RZ, 0xc0, !PT ;  /* 0x000000ff11117812 */ /* 0x000fe400078ec0ff */
[----:B------:R-:W-:Y:S02]  /*0ca0*/  LOP3.LUT R20, R20, 0xff, RZ, 0xc0, !PT ;  /* 0x000000ff14147812 */ /* 0x000fe400078ec0ff */
[----:B------:R-:W-:-:S03]  /*0cb0*/  IADD3 R0, PT, PT, R17, -0x1, RZ ;  /* 0xffffffff11007810 */ /* 0x000fc60007ffe0ff */
[----:B------:R-:W-:Y:S01]  /*0cc0*/  VIADD R21, R20, 0xffffffff ;  /* 0xffffffff14157836 */ /* 0x000fe20000000000 */
[----:B------:R-:W-:-:S04]  /*0cd0*/  ISETP.GT.U32.AND P0, PT, R0, 0xfd, PT ;  /* 0x000000fd0000780c */ /* 0x000fc80003f04070 */
[----:B------:R-:W-:-:S13]  /*0ce0*/  ISETP.GT.U32.OR P0, PT, R21, 0xfd, P0 ;  /* 0x000000fd1500780c */ /* 0x000fda0000704470 */
[----:B------:R-:W-:Y:S01]  /*0cf0*/  @!P0 MOV R19, RZ ;  /* 0x000000ff00138202 */ /* 0x000fe20000000f00 */
[----:B------:R-:W-:Y:S06]  /*0d00*/  @!P0 BRA `(.L_x_19) ;  /* 0x00000000005c8947 */ /* 0x000fec0003800000 */
[----:B------:R-:W-:Y:S02]  /*0d10*/  FSETP.GTU.FTZ.AND P0, PT, |R25|, +INF , PT ;  /* 0x7f8000001900780b */ /* 0x000fe40003f1c200 */
[----:B------:R-:W-:-:S04]  /*0d20*/  FSETP.GTU.FTZ.AND P1, PT, |R2|, +INF , PT ;  /* 0x7f8000000200780b */ /* 0x000fc80003f3c200 */
[----:B------:R-:W-:-:S13]  /*0d30*/  PLOP3.LUT P0, PT, P0, P1, PT, 0xf8, 0x8f ;  /* 0x00000000008f781c */ /* 0x000fda0000703f70 */
[----:B------:R-:W-:Y:S05]  /*0d40*/  @P0 BRA `(.L_x_20) ;  /* 0x00000004004c0947 */ /* 0x000fea0003800000 */
[----:B------:R-:W-:-:S13]  /*0d50*/  LOP3.LUT P0, RZ, R24, 0x7fffffff, R25, 0xc8, !PT ;  /* 0x7fffffff18ff7812 */ /* 0x000fda000780c819 */
[----:B------:R-:W-:Y:S05]  /*0d60*/  @!P0 BRA `(.L_x_21) ;  /* 0x00000004003c8947 */ /* 0x000fea0003800000 */
[C---:B------:R-:W-:Y:S02]  /*0d70*/  FSETP.NEU.FTZ.AND P2, PT, |R25|.reuse, +INF , PT ;  /* 0x7f8000001900780b */ /* 0x040fe40003f5d200 */
[----:B------:R-:W-:Y:S02]  /*0d80*/  FSETP.NEU.FTZ.AND P1, PT, |R2|, +INF , PT ;  /* 0x7f8000000200780b */ /* 0x000fe40003f3d200 */
[----:B------:R-:W-:-:S11]  /*0d90*/  FSETP.NEU.FTZ.AND P0, PT, |R25|, +INF , PT ;  /* 0x7f8000001900780b */ /* 0x000fd60003f1d200 */
[----:B------:R-:W-:Y:S05]  /*0da0*/  @!P1 BRA !P2, `(.L_x_21) ;  /* 0x00000004002c9947 */ /* 0x000fea0005000000 */
[----:B------:R-:W-:-:S04]  /*0db0*/  LOP3.LUT P2, RZ, R25, 0x7fffffff, RZ, 0xc0, !PT ;  /* 0x7fffffff19ff7812 */ /* 0x000fc8000784c0ff */
[----:B------:R-:W-:-:S13]  /*0dc0*/  PLOP3.LUT P1, PT, P1, P2, PT, 0x2f, 0xf2 ;  /* 0x0000000000f2781c */ /* 0x000fda0000f24577 */
[----:B------:R-:W-:Y:S05]  /*0dd0*/  @P1 BRA `(.L_x_22) ;  /* 0x0000000400181947 */ /* 0x000fea0003800000 */
[----:B------:R-:W-:-:S04]  /*0de0*/  LOP3.LUT P1, RZ, R24, 0x7fffffff, RZ, 0xc0, !PT ;  /* 0x7fffffff18ff7812 */ /* 0x000fc8000782c0ff */
[----:B------:R-:W-:-:S13]  /*0df0*/  PLOP3.LUT P0, PT, P0, P1, PT, 0x2f, 0xf2 ;  /* 0x0000000000f2781c */ /* 0x000fda0000702577 */
[----:B------:R-:W-:Y:S05]  /*0e00*/  @P0 BRA `(.L_x_23) ;  /* 0x0000000400000947 */ /* 0x000fea0003800000 */
[----:B------:R-:W-:Y:S02]  /*0e10*/  ISETP.GE.AND P0, PT, R21, RZ, PT ;  /* 0x000000ff1500720c */ /* 0x000fe40003f06270 */
[----:B------:R-:W-:-:S11]  /*0e20*/  ISETP.GE.AND P1, PT, R0, RZ, PT ;  /* 0x000000ff0000720c */ /* 0x000fd60003f26270 */
[----:B------:R-:W-:Y:S01]  /*0e30*/  @P0 IMAD.MOV.U32 R19, RZ, RZ, RZ ;  /* 0x000000ffff130224 */ /* 0x000fe200078e00ff */
[----:B------:R-:W-:Y:S01]  /*0e40*/  @!P0 MOV R19, 0xffffffc0 ;  /* 0xffffffc000138802 */ /* 0x000fe20000000f00 */
[----:B------:R-:W-:Y:S01]  /*0e50*/  @!P0 FFMA R25, R25, 1.84467440737095516160e+19, RZ ;  /* 0x5f80000019198823 */ /* 0x000fe200000000ff */
[----:B------:R-:W-:-:S03]  /*0e60*/  @!P1 FFMA R24, R2, 1.84467440737095516160e+19, RZ ;  /* 0x5f80000002189823 */ /* 0x000fc600000000ff */
[----:B------:R-:W-:-:S07]  /*0e70*/  @!P1 VIADD R19, R19, 0x40 ;  /* 0x0000004013139836 */ /* 0x000fce0000000000 */
.L_x_19:
[----:B------:R-:W-:Y:S01]  /*0e80*/  LEA R21, R17, 0xc0800000, 0x17 ;  /* 0xc080000011157811 */ /* 0x000fe200078eb8ff */
[----:B------:R-:W-:Y:S01]  /*0e90*/  VIADD R20, R20, 0xffffff81 ;  /* 0xffffff8114147836 */ /* 0x000fe20000000000 */
[----:B------:R-:W-:Y:S02]  /*0ea0*/  BSSY.RECONVERGENT B2, `(.L_x_24) ;  /* 0x0000035000027945 */ /* 0x000fe40003800200 */
[----:B------:R-:W-:Y:S01]  /*0eb0*/  IADD3 R26, PT, PT, -R21, R24, RZ ;  /* 0x00000018151a7210 */ /* 0x000fe20007ffe1ff */
[C---:B------:R-:W-:Y:S01]  /*0ec0*/  IMAD R0, R20.reuse, -0x800000, R25 ;  /* 0xff80000014007824 */ /* 0x040fe200078e0219 */
[----:B------:R-:W-:Y:S02]  /*0ed0*/  IADD3 R20, PT, PT, R20, 0x7f, -R17 ;  /* 0x0000007f14147810 */ /* 0x000fe40007ffe811 */
[----:B------:R-:W0:Y:S01]  /*0ee0*/  MUFU.RCP R24, R26 ;  /* 0x0000001a00187308 */ /* 0x000e220000001000 */
[----:B------:R-:W-:Y:S01]  /*0ef0*/  FADD.FTZ R23, -R26, -RZ ;  /* 0x800000ff1a177221 */ /* 0x000fe20000010100 */
[----:B------:R-:W-:-:S03]  /*0f00*/  IADD3 R19, PT, PT, R20, R19, RZ ;  /* 0x0000001314137210 */ /* 0x000fc60007ffe0ff */
[----:B0-----:R-:W-:-:S04]  /*0f10*/  FFMA R21, R24, R23, 1 ;  /* 0x3f80000018157423 */ /* 0x001fc80000000017 */
[----:B------:R-:W-:-:S04]  /*0f20*/  FFMA R21, R24, R21, R24 ;  /* 0x0000001518157223 */ /* 0x000fc80000000018 */
[----:B------:R-:W-:-:S04]  /*0f30*/  FFMA R24, R0, R21, RZ ;  /* 0x0000001500187223 */ /* 0x000fc800000000ff */
[----:B------:R-:W-:-:S04]  /*0f40*/  FFMA R25, R23, R24, R0 ;  /* 0x0000001817197223 */ /* 0x000fc80000000000 */
[----:B------:R-:W-:-:S04]  /*0f50*/  FFMA R24, R21, R25, R24 ;  /* 0x0000001915187223 */ /* 0x000fc80000000018 */
[----:B------:R-:W-:-:S04]  /*0f60*/  FFMA R23, R23, R24, R0 ;  /* 0x0000001817177223 */ /* 0x000fc80000000000 */
[----:B------:R-:W-:-:S05]  /*0f70*/  FFMA R0, R21, R23, R24 ;  /* 0x0000001715007223 */ /* 0x000fca0000000018 */
[----:B------:R-:W-:-:S04]  /*0f80*/  SHF.R.U32.HI R17, RZ, 0x17, R0 ;  /* 0x00000017ff117819 */ /* 0x000fc80000011600 */
[----:B------:R-:W-:-:S05]  /*0f90*/  LOP3.LUT R20, R17, 0xff, RZ, 0xc0, !PT ;  /* 0x000000ff11147812 */ /* 0x000fca00078ec0ff */
[----:B------:R-:W-:-:S05]  /*0fa0*/  IMAD.IADD R17, R20, 0x1, R19 ;  /* 0x0000000114117824 */ /* 0x000fca00078e0213 */
[----:B------:R-:W-:-:S04]  /*0fb0*/  IADD3 R20, PT, PT, R17, -0x1, RZ ;  /* 0xffffffff11147810 */ /* 0x000fc80007ffe0ff */
[----:B------:R-:W-:-:S13]  /*0fc0*/  ISETP.GE.U32.AND P0, PT, R20, 0xfe, PT ;  /* 0x000000fe1400780c */ /* 0x000fda0003f06070 */
[----:B------:R-:W-:Y:S05]  /*0fd0*/  @!P0 BRA `(.L_x_25) ;  /* 0x0000000000808947 */ /* 0x000fea0003800000 */
[----:B------:R-:W-:-:S13]  /*0fe0*/  ISETP.GT.AND P0, PT, R17, 0xfe, PT ;  /* 0x000000fe1100780c */ /* 0x000fda0003f04270 */
[----:B------:R-:W-:Y:S05]  /*0ff0*/  @P0 BRA `(.L_x_26) ;  /* 0x00000000006c0947 */ /* 0x000fea0003800000 */
[----:B------:R-:W-:-:S13]  /*1000*/  ISETP.GE.AND P0, PT, R17, 0x1, PT ;  /* 0x000000011100780c */ /* 0x000fda0003f06270 */
[----:B------:R-:W-:Y:S05]  /*1010*/  @P0 BRA `(.L_x_27) ;  /* 0x0000000000740947 */ /* 0x000fea0003800000 */
[----:B------:R-:W-:Y:S02]  /*1020*/  ISETP.GE.AND P0, PT, R17, -0x18, PT ;  /* 0xffffffe81100780c */ /* 0x000fe40003f06270 */
[----:B------:R-:W-:-:S11]  /*1030*/  LOP3.LUT R0, R0, 0x80000000, RZ, 0xc0, !PT ;  /* 0x8000000000007812 */ /* 0x000fd600078ec0ff */
[----:B------:R-:W-:Y:S05]  /*1040*/  @!P0 BRA `(.L_x_27) ;  /* 0x0000000000688947 */ /* 0x000fea0003800000 */
[CCC-:B------:R-:W-:Y:S01]  /*1050*/  FFMA.RZ R19, R21.reuse, R23.reuse, R24.reuse ;  /* 0x0000001715137223 */ /* 0x1c0fe2000000c018 */
[CCC-:B------:R-:W-:Y:S01]  /*1060*/  FFMA.RP R20, R21.reuse, R23.reuse, R24.reuse ;  /* 0x0000001715147223 */ /* 0x1c0fe20000008018 */
[----:B------:R-:W-:Y:S01]  /*1070*/  FFMA.RM R23, R21, R23, R24 ;  /* 0x0000001715177223 */ /* 0x000fe20000004018 */
[C---:B------:R-:W-:Y:S01]  /*1080*/  VIADD R21, R17.reuse, 0x20 ;  /* 0x0000002011157836 */ /* 0x040fe20000000000 */
[----:B------:R-:W-:Y:S02]  /*1090*/  ISETP.NE.AND P2, PT, R17, RZ, PT ;  /* 0x000000ff1100720c */ /* 0x000fe40003f45270 */
[----:B------:R-:W-:Y:S02]  /*10a0*/  LOP3.LUT R19, R19, 0x7fffff, RZ, 0xc0, !PT ;  /* 0x007fffff13137812 */ /* 0x000fe400078ec0ff */
[----:B------:R-:W-:Y:S02]  /*10b0*/  ISETP.NE.AND P1, PT, R17, RZ, PT ;  /* 0x000000ff1100720c */ /* 0x000fe40003f25270 */
[----:B------:R-:W-:-:S02]  /*10c0*/  LOP3.LUT R24, R19, 0x800000, RZ, 0xfc, !PT ;  /* 0x0080000013187812 */ /* 0x000fc400078efcff */
[----:B------:R-:W-:Y:S02]  /*10d0*/  IADD3 R17, PT, PT, -R17, RZ, RZ ;  /* 0x000000ff11117210 */ /* 0x000fe40007ffe1ff */
[----:B------:R-:W-:Y:S02]  /*10e0*/  SHF.L.U32 R21, R24, R21, RZ ;  /* 0x0000001518157219 */ /* 0x000fe400000006ff */
[----:B------:R-:W-:Y:S02]  /*10f0*/  FSETP.NEU.FTZ.AND P0, PT, R20, R23, PT ;  /* 0x000000171400720b */ /* 0x000fe40003f1d000 */
[----:B------:R-:W-:Y:S02]  /*1100*/  SEL R17, R17, RZ, P2 ;  /* 0x000000ff11117207 */ /* 0x000fe40001000000 */
[----:B------:R-:W-:Y:S02]  /*1110*/  ISETP.NE.AND P1, PT, R21, RZ, P1 ;  /* 0x000000ff1500720c */ /* 0x000fe40000f25270 */
[----:B------:R-:W-:-:S02]  /*1120*/  SHF.R.U32.HI R24, RZ, R17, R24 ;  /* 0x00000011ff187219 */ /* 0x000fc40000011618 */
[----:B------:R-:W-:Y:S02]  /*1130*/  PLOP3.LUT P0, PT, P0, P1, PT, 0xf8, 0x8f ;  /* 0x00000000008f781c */ /* 0x000fe40000703f70 */
[----:B------:R-:W-:Y:S02]  /*1140*/  SHF.R.U32.HI R19, RZ, 0x1, R24 ;  /* 0x00000001ff137819 */ /* 0x000fe40000011618 */
[----:B------:R-:W-:-:S04]  /*1150*/  SEL R20, RZ, 0x1, !P0 ;  /* 0x00000001ff147807 */ /* 0x000fc80004000000 */
[----:B------:R-:W-:-:S04]  /*1160*/  LOP3.LUT R17, R20, 0x1, R19, 0xf8, !PT ;  /* 0x0000000114117812 */ /* 0x000fc800078ef813 */
[----:B------:R-:W-:-:S05]  /*1170*/  LOP3.LUT R24, R17, R24, RZ, 0xc0, !PT ;  /* 0x0000001811187212 */ /* 0x000fca00078ec0ff */
[----:B------:R-:W-:-:S05]  /*1180*/  IMAD.IADD R19, R19, 0x1, R24 ;  /* 0x0000000113137824 */ /* 0x000fca00078e0218 */
[----:B------:R-:W-:Y:S01]  /*1190*/  LOP3.LUT R0, R19, R0, RZ, 0xfc, !PT ;  /* 0x0000000013007212 */ /* 0x000fe200078efcff */
[----:B------:R-:W-:Y:S06]  /*11a0*/  BRA `(.L_x_27) ;  /* 0x0000000000107947 */ /* 0x000fec0003800000 */
.L_x_26:
[----:B------:R-:W-:-:S04]  /*11b0*/  LOP3.LUT R0, R0, 0x80000000, RZ, 0xc0, !PT ;  /* 0x8000000000007812 */ /* 0x000fc800078ec0ff */
[----:B------:R-:W-:Y:S01]  /*11c0*/  LOP3.LUT R0, R0, 0x7f800000, RZ, 0xfc, !PT ;  /* 0x7f80000000007812 */ /* 0x000fe200078efcff */
[----:B------:R-:W-:Y:S06]  /*11d0*/  BRA `(.L_x_27) ;  /* 0x0000000000047947 */ /* 0x000fec0003800000 */
.L_x_25:
[----:B------:R-:W-:-:S07]  /*11e0*/  LEA R0, R19, R0, 0x17 ;  /* 0x0000000013007211 */ /* 0x000fce00078eb8ff */
.L_x_27:
[----:B------:R-:W-:Y:S05]  /*11f0*/  BSYNC.RECONVERGENT B2 ;  /* 0x0000000000027941 */ /* 0x000fea0003800200 */
.L_x_24:
[----:B------:R-:W-:Y:S05]  /*1200*/  BRA `(.L_x_28) ;  /* 0x0000000000207947 */ /* 0x000fea0003800000 */
.L_x_23:
[----:B------:R-:W-:-:S04]  /*1210*/  LOP3.LUT R24, R24, 0x80000000, R25, 0x48, !PT ;  /* 0x8000000018187812 */ /* 0x000fc800078e4819 */
[----:B------:R-:W-:Y:S01]  /*1220*/  LOP3.LUT R0, R24, 0x7f800000, RZ, 0xfc, !PT ;  /* 0x7f80000018007812 */ /* 0x000fe200078efcff */
[----:B------:R-:W-:Y:S06]  /*1230*/  BRA `(.L_x_28) ;  /* 0x0000000000147947 */ /* 0x000fec0003800000 */
.L_x_22:
[----:B------:R-:W-:Y:S01]  /*1240*/  LOP3.LUT R0, R24, 0x80000000, R25, 0x48, !PT ;  /* 0x8000000018007812 */ /* 0x000fe200078e4819 */
[----:B------:R-:W-:Y:S06]  /*1250*/  BRA `(.L_x_28) ;  /* 0x00000000000c7947 */ /* 0x000fec0003800000 */
.L_x_21:
[----:B------:R-:W0:Y:S01]  /*1260*/  MUFU.RSQ R0, -QNAN ;  /* 0xffc0000000007908 */ /* 0x000e220000001400 */
[----:B------:R-:W-:Y:S05]  /*1270*/  BRA `(.L_x_28) ;  /* 0x0000000000047947 */ /* 0x000fea0003800000 */
.L_x_20:
[----:B------:R-:W-:-:S07]  /*1280*/  FADD.FTZ R0, R25, R2 ;  /* 0x0000000219007221 */ /* 0x000fce0000010000 */
.L_x_28:
[----:B------:R-:W-:Y:S05]  /*1290*/  BSYNC.RECONVERGENT B1 ;  /* 0x0000000000017941 */ /* 0x000fea0003800200 */
.L_x_18:
[----:B------:R-:W-:Y:S02]  /*12a0*/  HFMA2 R21, -RZ, RZ, 0, 0 ;  /* 0x00000000ff157431 */ /* 0x000fe400000001ff */
[----:B------:R-:W-:-:S04]  /*12b0*/  IMAD.MOV.U32 R20, RZ, RZ, R6 ;  /* 0x000000ffff147224 */ /* 0x000fc800078e0006 */
[----:B0-----:R-:W-:Y:S05]  /*12c0*/  RET.REL.NODEC R20 `(_Z5fightP7Fighteri) ;  /* 0xffffffec144c7950 */ /* 0x001fea0003c3ffff */
.L_x_29:
[----:B------:R-:W-:-:S00]  /*12d0*/  BRA `(.L_x_29) ;  /* 0xfffffffc00fc7947 */ /* 0x000fc0000383ffff */
[----:B------:R-:W-:-:S00]  /*12e0*/  NOP ;  /* 0x0000000000007918 */ /* 0x000fc00000000000 */
        /* <DEDUP_REMOVED lines=9> */
.L_x_30:


//--------------------- .nv.shared.reserved.0     --------------------------
	.section	.nv.shared.reserved.0,"aw",@nobits
	.weak		__nv_reservedSMEM_offset_0_alias
	.size		__nv_reservedSMEM_offset_0_alias, 0, 64
	.other		__nv_reservedSMEM_offset_0_alias,@"STO_CUDA_RESERVED_SHARED STV_DEFAULT"
__nv_reservedSMEM_offset_0_alias:
	.zero		0
	.zero		64


//--------------------- .nv.constant0._Z5fightP7Fighteri --------------------------
	.section	.nv.constant0._Z5fightP7Fighteri,"a",@progbits
	.sectionflags	@""
	.align	4
.nv.constant0._Z5fightP7Fighteri:
	.zero		908


//--------------------- SYMBOLS --------------------------

	.type		.nv.reservedSmem.offset0,@object
	.size		.nv.reservedSmem.offset0,0x4
